//
// Generated by NVIDIA NVVM Compiler
//
// Compiler Build ID: CL-36424714
// Cuda compilation tools, release 13.0, V13.0.88
// Based on NVVM 20.0.0
//

.version 9.0
.target sm_100
.address_size 64

	// .globl	_Z22velvet_complete_kernelPfS_S_PKffffffffxbfbfb

.visible .entry _Z22velvet_complete_kernelPfS_S_PKffffffffxbfbfb(
	.param .u64 .ptr .align 1 _Z22velvet_complete_kernelPfS_S_PKffffffffxbfbfb_param_0,
	.param .u64 .ptr .align 1 _Z22velvet_complete_kernelPfS_S_PKffffffffxbfbfb_param_1,
	.param .u64 .ptr .align 1 _Z22velvet_complete_kernelPfS_S_PKffffffffxbfbfb_param_2,
	.param .u64 .ptr .align 1 _Z22velvet_complete_kernelPfS_S_PKffffffffxbfbfb_param_3,
	.param .f32 _Z22velvet_complete_kernelPfS_S_PKffffffffxbfbfb_param_4,
	.param .f32 _Z22velvet_complete_kernelPfS_S_PKffffffffxbfbfb_param_5,
	.param .f32 _Z22velvet_complete_kernelPfS_S_PKffffffffxbfbfb_param_6,
	.param .f32 _Z22velvet_complete_kernelPfS_S_PKffffffffxbfbfb_param_7,
	.param .f32 _Z22velvet_complete_kernelPfS_S_PKffffffffxbfbfb_param_8,
	.param .f32 _Z22velvet_complete_kernelPfS_S_PKffffffffxbfbfb_param_9,
	.param .f32 _Z22velvet_complete_kernelPfS_S_PKffffffffxbfbfb_param_10,
	.param .u64 _Z22velvet_complete_kernelPfS_S_PKffffffffxbfbfb_param_11,
	.param .u8 _Z22velvet_complete_kernelPfS_S_PKffffffffxbfbfb_param_12,
	.param .f32 _Z22velvet_complete_kernelPfS_S_PKffffffffxbfbfb_param_13,
	.param .u8 _Z22velvet_complete_kernelPfS_S_PKffffffffxbfbfb_param_14,
	.param .f32 _Z22velvet_complete_kernelPfS_S_PKffffffffxbfbfb_param_15,
	.param .u8 _Z22velvet_complete_kernelPfS_S_PKffffffffxbfbfb_param_16
)
{
	.reg .pred 	%p<7>;
	.reg .b16 	%rs<4>;
	.reg .b32 	%r<5>;
	.reg .b32 	%f<40>;
	.reg .b64 	%rd<17>;

	ld.param.u64 	%rd3, [_Z22velvet_complete_kernelPfS_S_PKffffffffxbfbfb_param_0];
	ld.param.u64 	%rd4, [_Z22velvet_complete_kernelPfS_S_PKffffffffxbfbfb_param_1];
	ld.param.u64 	%rd5, [_Z22velvet_complete_kernelPfS_S_PKffffffffxbfbfb_param_2];
	ld.param.u64 	%rd6, [_Z22velvet_complete_kernelPfS_S_PKffffffffxbfbfb_param_3];
	ld.param.f32 	%f2, [_Z22velvet_complete_kernelPfS_S_PKffffffffxbfbfb_param_4];
	ld.param.f32 	%f3, [_Z22velvet_complete_kernelPfS_S_PKffffffffxbfbfb_param_5];
	ld.param.f32 	%f4, [_Z22velvet_complete_kernelPfS_S_PKffffffffxbfbfb_param_6];
	ld.param.f32 	%f5, [_Z22velvet_complete_kernelPfS_S_PKffffffffxbfbfb_param_7];
	ld.param.f32 	%f6, [_Z22velvet_complete_kernelPfS_S_PKffffffffxbfbfb_param_8];
	ld.param.f32 	%f7, [_Z22velvet_complete_kernelPfS_S_PKffffffffxbfbfb_param_9];
	ld.param.f32 	%f8, [_Z22velvet_complete_kernelPfS_S_PKffffffffxbfbfb_param_10];
	ld.param.u64 	%rd7, [_Z22velvet_complete_kernelPfS_S_PKffffffffxbfbfb_param_11];
	ld.param.s8 	%rs1, [_Z22velvet_complete_kernelPfS_S_PKffffffffxbfbfb_param_12];
	ld.param.f32 	%f9, [_Z22velvet_complete_kernelPfS_S_PKffffffffxbfbfb_param_13];
	ld.param.s8 	%rs2, [_Z22velvet_complete_kernelPfS_S_PKffffffffxbfbfb_param_14];
	ld.param.f32 	%f10, [_Z22velvet_complete_kernelPfS_S_PKffffffffxbfbfb_param_15];
	ld.param.s8 	%rs3, [_Z22velvet_complete_kernelPfS_S_PKffffffffxbfbfb_param_16];
	mov.u32 	%r1, %ctaid.x;
	mov.u32 	%r2, %ntid.x;
	mov.u32 	%r3, %tid.x;
	mad.lo.s32 	%r4, %r1, %r2, %r3;
	cvt.u64.u32 	%rd1, %r4;
	setp.le.s64 	%p1, %rd7, %rd1;
	@%p1 bra 	$L__BB0_3;
	cvta.to.global.u64 	%rd8, %rd3;
	shl.b64 	%rd9, %rd1, 2;
	add.s64 	%rd2, %rd8, %rd9;
	ld.global.f32 	%f1, [%rd2];
	setp.ne.s16 	%p2, %rs3, 0;
	abs.f32 	%f11, %f1;
	setp.lt.f32 	%p3, %f11, 0f3089705F;
	and.pred  	%p4, %p2, %p3;
	@%p4 bra 	$L__BB0_3;
	cvta.to.global.u64 	%rd10, %rd6;
	add.s64 	%rd12, %rd10, %rd9;
	ld.global.f32 	%f13, [%rd12];
	cvta.to.global.u64 	%rd13, %rd4;
	add.s64 	%rd14, %rd13, %rd9;
	ld.global.f32 	%f14, [%rd14];
	cvta.to.global.u64 	%rd15, %rd5;
	add.s64 	%rd16, %rd15, %rd9;
	ld.global.f32 	%f15, [%rd16];
	mul.f32 	%f16, %f2, %f6;
	mov.f32 	%f17, 0f3F800000;
	sub.f32 	%f18, %f17, %f16;
	mul.f32 	%f19, %f18, %f1;
	setp.eq.s16 	%p5, %rs2, 0;
	mul.f32 	%f20, %f3, %f10;
	max.f32 	%f21, %f20, 0f3F000000;
	min.f32 	%f22, %f21, 0f3F7FBE77;
	selp.f32 	%f23, %f3, %f22, %p5;
	sub.f32 	%f24, %f17, %f23;
	sub.f32 	%f25, %f17, %f4;
	mul.f32 	%f26, %f23, %f14;
	fma.rn.f32 	%f27, %f24, %f13, %f26;
	mul.f32 	%f28, %f4, %f15;
	mul.f32 	%f29, %f25, %f13;
	fma.rn.f32 	%f30, %f13, %f29, %f28;
	div.rn.f32 	%f31, %f27, %f7;
	div.rn.f32 	%f32, %f30, %f8;
	setp.eq.s16 	%p6, %rs1, 0;
	mul.f32 	%f33, %f2, %f9;
	selp.f32 	%f34, %f2, %f33, %p6;
	mul.f32 	%f35, %f34, %f31;
	sqrt.rn.f32 	%f36, %f32;
	add.f32 	%f37, %f5, %f36;
	div.rn.f32 	%f38, %f35, %f37;
	sub.f32 	%f39, %f19, %f38;
	st.global.f32 	[%rd2], %f39;
	st.global.f32 	[%rd14], %f27;
	st.global.f32 	[%rd16], %f30;
$L__BB0_3:
	ret;

}


// ===== COMPILED SASS (sm_100) =====

	.target	sm_100

	.elftype	@"ET_EXEC"


//--------------------- .note.nv.tkinfo           --------------------------
	.section	.note.nv.tkinfo,"",@"SHT_NOTE"
	.sectionflags	@"SHF_NOTE_NV_TKINFO"
	.tkinfo
        /*0018*/ 	.word	0x00000002
        /*0030*/ 	.string	""
        /*0030*/ 	.string	"ptxas"
        /*0030*/ 	.string	"Cuda compilation tools, release 13.0, V13.0.88"
        /*0030*/ 	.string	"Build cuda_13.0.r13.0/compiler.36424714_0"
        /*0030*/ 	.string	"-arch sm_100 -m 64 "



//--------------------- .note.nv.cuinfo           --------------------------
	.section	.note.nv.cuinfo,"",@"SHT_NOTE"
	.sectionflags	@"SHF_NOTE_NV_CUINFO"
        /*0018*/ 	.short	0x0002
        /*001a*/ 	.short	0x0064
        /*001c*/ 	.short	0x0082
	.zero		2


//--------------------- .nv.info                  --------------------------
	.section	.nv.info,"",@"SHT_CUDA_INFO"
	.align	4


	//----- nvinfo : EIATTR_REGCOUNT
	.align		4
        /*0000*/ 	.byte	0x04, 0x2f
        /*0002*/ 	.short	(.L_1 - .L_0)
	.align		4
.L_0:
        /*0004*/ 	.word	index@(_Z22velvet_complete_kernelPfS_S_PKffffffffxbfbfb)
        /*0008*/ 	.word	0x00000017


	//----- nvinfo : EIATTR_FRAME_SIZE
	.align		4
.L_1:
        /*000c*/ 	.byte	0x04, 0x11
        /*000e*/ 	.short	(.L_3 - .L_2)
	.align		4
.L_2:
        /*0010*/ 	.word	index@($__internal_1_$__cuda_sm3x_div_rn_noftz_f32_slowpath)
        /*0014*/ 	.word	0x00000000


	//----- nvinfo : EIATTR_FRAME_SIZE
	.align		4
.L_3:
        /*0018*/ 	.byte	0x04, 0x11
        /*001a*/ 	.short	(.L_5 - .L_4)
	.align		4
.L_4:
        /*001c*/ 	.word	index@($__internal_0_$__cuda_sm20_sqrt_rn_f32_slowpath)
        /*0020*/ 	.word	0x00000000


	//----- nvinfo : EIATTR_FRAME_SIZE
	.align		4
.L_5:
        /*0024*/ 	.byte	0x04, 0x11
        /*0026*/ 	.short	(.L_7 - .L_6)
	.align		4
.L_6:
        /*0028*/ 	.word	index@(_Z22velvet_complete_kernelPfS_S_PKffffffffxbfbfb)
        /*002c*/ 	.word	0x00000000


	//----- nvinfo : EIATTR_MIN_STACK_SIZE
	.align		4
.L_7:
        /*0030*/ 	.byte	0x04, 0x12
        /*0032*/ 	.short	(.L_9 - .L_8)
	.align		4
.L_8:
        /*0034*/ 	.word	index@(_Z22velvet_complete_kernelPfS_S_PKffffffffxbfbfb)
        /*0038*/ 	.word	0x00000000
.L_9:


//--------------------- .nv.compat                --------------------------
	.section	.nv.compat,"",@"SHT_CUDA_COMPAT_INFO"
	.align	4
        /*0000*/ 	.byte	0x02, 0x09, 0x00, 0x00, 0x02, 0x02, 0x01, 0x00, 0x02, 0x05, 0x05, 0x00, 0x03, 0x07, 0x01, 0x01
        /*0010*/ 	.byte	0x02, 0x03, 0x00, 0x00, 0x02, 0x06, 0x01, 0x00, 0x04, 0x0b, 0x08, 0x00, 0x01, 0x00, 0x00, 0x00
        /*0020*/ 	.byte	0x00, 0x00, 0x00, 0x00


//--------------------- .nv.info._Z22velvet_complete_kernelPfS_S_PKffffffffxbfbfb --------------------------
	.section	.nv.info._Z22velvet_complete_kernelPfS_S_PKffffffffxbfbfb,"",@"SHT_CUDA_INFO"
	.sectionflags	@""
	.align	4


	//----- nvinfo : EIATTR_CUDA_API_VERSION
	.align		4
        /*0000*/ 	.byte	0x04, 0x37
        /*0002*/ 	.short	(.L_11 - .L_10)
.L_10:
        /*0004*/ 	.word	0x00000082


	//----- nvinfo : EIATTR_KPARAM_INFO
	.align		4
.L_11:
        /*0008*/ 	.byte	0x04, 0x17
        /*000a*/ 	.short	(.L_13 - .L_12)
.L_12:
        /*000c*/ 	.word	0x00000000
        /*0010*/ 	.short	0x0010
        /*0012*/ 	.short	0x0058
        /*0014*/ 	.byte	0x00, 0xf0, 0x05, 0x00


	//----- nvinfo : EIATTR_KPARAM_INFO
	.align		4
.L_13:
        /*0018*/ 	.byte	0x04, 0x17
        /*001a*/ 	.short	(.L_15 - .L_14)
.L_14:
        /*001c*/ 	.word	0x00000000
        /*0020*/ 	.short	0x000f
        /*0022*/ 	.short	0x0054
        /*0024*/ 	.byte	0x00, 0xf0, 0x11, 0x00


	//----- nvinfo : EIATTR_KPARAM_INFO
	.align		4
.L_15:
        /*0028*/ 	.byte	0x04, 0x17
        /*002a*/ 	.short	(.L_17 - .L_16)
.L_16:
        /*002c*/ 	.word	0x00000000
        /*0030*/ 	.short	0x000e
        /*0032*/ 	.short	0x0050
        /*0034*/ 	.byte	0x00, 0xf0, 0x05, 0x00


	//----- nvinfo : EIATTR_KPARAM_INFO
	.align		4
.L_17:
        /*0038*/ 	.byte	0x04, 0x17
        /*003a*/ 	.short	(.L_19 - .L_18)
.L_18:
        /*003c*/ 	.word	0x00000000
        /*0040*/ 	.short	0x000d
        /*0042*/ 	.short	0x004c
        /*0044*/ 	.byte	0x00, 0xf0, 0x11, 0x00


	//----- nvinfo : EIATTR_KPARAM_INFO
	.align		4
.L_19:
        /*0048*/ 	.byte	0x04, 0x17
        /*004a*/ 	.short	(.L_21 - .L_20)
.L_20:
        /*004c*/ 	.word	0x00000000
        /*0050*/ 	.short	0x000c
        /*0052*/ 	.short	0x0048
        /*0054*/ 	.byte	0x00, 0xf0, 0x05, 0x00


	//----- nvinfo : EIATTR_KPARAM_INFO
	.align		4
.L_21:
        /*0058*/ 	.byte	0x04, 0x17
        /*005a*/ 	.short	(.L_23 - .L_22)
.L_22:
        /*005c*/ 	.word	0x00000000
        /*0060*/ 	.short	0x000b
        /*0062*/ 	.short	0x0040
        /*0064*/ 	.byte	0x00, 0xf0, 0x21, 0x00


	//----- nvinfo : EIATTR_KPARAM_INFO
	.align		4
.L_23:
        /*0068*/ 	.byte	0x04, 0x17
        /*006a*/ 	.short	(.L_25 - .L_24)
.L_24:
        /*006c*/ 	.word	0x00000000
        /*0070*/ 	.short	0x000a
        /*0072*/ 	.short	0x0038
        /*0074*/ 	.byte	0x00, 0xf0, 0x11, 0x00


	//----- nvinfo : EIATTR_KPARAM_INFO
	.align		4
.L_25:
        /*0078*/ 	.byte	0x04, 0x17
        /*007a*/ 	.short	(.L_27 - .L_26)
.L_26:
        /*007c*/ 	.word	0x00000000
        /*0080*/ 	.short	0x0009
        /*0082*/ 	.short	0x0034
        /*0084*/ 	.byte	0x00, 0xf0, 0x11, 0x00


	//----- nvinfo : EIATTR_KPARAM_INFO
	.align		4
.L_27:
        /*0088*/ 	.byte	0x04, 0x17
        /*008a*/ 	.short	(.L_29 - .L_28)
.L_28:
        /*008c*/ 	.word	0x00000000
        /*0090*/ 	.short	0x0008
        /*0092*/ 	.short	0x0030
        /*0094*/ 	.byte	0x00, 0xf0, 0x11, 0x00


	//----- nvinfo : EIATTR_KPARAM_INFO
	.align		4
.L_29:
        /*0098*/ 	.byte	0x04, 0x17
        /*009a*/ 	.short	(.L_31 - .L_30)
.L_30:
        /*009c*/ 	.word	0x00000000
        /*00a0*/ 	.short	0x0007
        /*00a2*/ 	.short	0x002c
        /*00a4*/ 	.byte	0x00, 0xf0, 0x11, 0x00


	//----- nvinfo : EIATTR_KPARAM_INFO
	.align		4
.L_31:
        /*00a8*/ 	.byte	0x04, 0x17
        /*00aa*/ 	.short	(.L_33 - .L_32)
.L_32:
        /*00ac*/ 	.word	0x00000000
        /*00b0*/ 	.short	0x0006
        /*00b2*/ 	.short	0x0028
        /*00b4*/ 	.byte	0x00, 0xf0, 0x11, 0x00


	//----- nvinfo : EIATTR_KPARAM_INFO
	.align		4
.L_33:
        /*00b8*/ 	.byte	0x04, 0x17
        /*00ba*/ 	.short	(.L_35 - .L_34)
.L_34:
        /*00bc*/ 	.word	0x00000000
        /*00c0*/ 	.short	0x0005
        /*00c2*/ 	.short	0x0024
        /*00c4*/ 	.byte	0x00, 0xf0, 0x11, 0x00


	//----- nvinfo : EIATTR_KPARAM_INFO
	.align		4
.L_35:
        /*00c8*/ 	.byte	0x04, 0x17
        /*00ca*/ 	.short	(.L_37 - .L_36)
.L_36:
        /*00cc*/ 	.word	0x00000000
        /*00d0*/ 	.short	0x0004
        /*00d2*/ 	.short	0x0020
        /*00d4*/ 	.byte	0x00, 0xf0, 0x11, 0x00


	//----- nvinfo : EIATTR_KPARAM_INFO
	.align		4
.L_37:
        /*00d8*/ 	.byte	0x04, 0x17
        /*00da*/ 	.short	(.L_39 - .L_38)
.L_38:
        /*00dc*/ 	.word	0x00000000
        /*00e0*/ 	.short	0x0003
        /*00e2*/ 	.short	0x0018
        /*00e4*/ 	.byte	0x00, 0xf5, 0x21, 0x00


	//----- nvinfo : EIATTR_KPARAM_INFO
	.align		4
.L_39:
        /*00e8*/ 	.byte	0x04, 0x17
        /*00ea*/ 	.short	(.L_41 - .L_40)
.L_40:
        /*00ec*/ 	.word	0x00000000
        /*00f0*/ 	.short	0x0002
        /*00f2*/ 	.short	0x0010
        /*00f4*/ 	.byte	0x00, 0xf5, 0x21, 0x00


	//----- nvinfo : EIATTR_KPARAM_INFO
	.align		4
.L_41:
        /*00f8*/ 	.byte	0x04, 0x17
        /*00fa*/ 	.short	(.L_43 - .L_42)
.L_42:
        /*00fc*/ 	.word	0x00000000
        /*0100*/ 	.short	0x0001
        /*0102*/ 	.short	0x0008
        /*0104*/ 	.byte	0x00, 0xf5, 0x21, 0x00


	//----- nvinfo : EIATTR_KPARAM_INFO
	.align		4
.L_43:
        /*0108*/ 	.byte	0x04, 0x17
        /*010a*/ 	.short	(.L_45 - .L_44)
.L_44:
        /*010c*/ 	.word	0x00000000
        /*0110*/ 	.short	0x0000
        /*0112*/ 	.short	0x0000
        /*0114*/ 	.byte	0x00, 0xf5, 0x21, 0x00


	//----- nvinfo : EIATTR_SPARSE_MMA_MASK
	.align		4
.L_45:
        /*0118*/ 	.byte	0x03, 0x50
        /*011a*/ 	.short	0x0000


	//----- nvinfo : EIATTR_MAXREG_COUNT
	.align		4
        /*011c*/ 	.byte	0x03, 0x1b
        /*011e*/ 	.short	0x00ff


	//----- nvinfo : EIATTR_MERCURY_ISA_VERSION
	.align		4
        /*0120*/ 	.byte	0x03, 0x5f
        /*0122*/ 	.short	0x0101


	//----- nvinfo : EIATTR_VRC_CTA_INIT_COUNT
	.align		4
        /*0124*/ 	.byte	0x02, 0x4a
	.zero		1
	.zero		1


	//----- nvinfo : EIATTR_EXIT_INSTR_OFFSETS
	.align		4
        /*0128*/ 	.byte	0x04, 0x1c
        /*012a*/ 	.short	(.L_47 - .L_46)


	//   ....[0]....
.L_46:
        /*012c*/ 	.word	0x00000080


	//   ....[1]....
        /*0130*/ 	.word	0x00000140


	//   ....[2]....
        /*0134*/ 	.word	0x000007c0


	//----- nvinfo : EIATTR_CRS_STACK_SIZE
	.align		4
.L_47:
        /*0138*/ 	.byte	0x04, 0x1e
        /*013a*/ 	.short	(.L_49 - .L_48)
.L_48:
        /*013c*/ 	.word	0x00000000


	//----- nvinfo : EIATTR_CBANK_PARAM_SIZE
	.align		4
.L_49:
        /*0140*/ 	.byte	0x03, 0x19
        /*0142*/ 	.short	0x0059


	//----- nvinfo : EIATTR_PARAM_CBANK
	.align		4
        /*0144*/ 	.byte	0x04, 0x0a
        /*0146*/ 	.short	(.L_51 - .L_50)
	.align		4
.L_50:
        /*0148*/ 	.word	index@(.nv.constant0._Z22velvet_complete_kernelPfS_S_PKffffffffxbfbfb)
        /*014c*/ 	.short	0x0380
        /*014e*/ 	.short	0x0059


	//----- nvinfo : EIATTR_SW_WAR
	.align		4
.L_51:
        /*0150*/ 	.byte	0x04, 0x36
        /*0152*/ 	.short	(.L_53 - .L_52)
.L_52:
        /*0154*/ 	.word	0x00000008
.L_53:


//--------------------- .nv.callgraph             --------------------------
	.section	.nv.callgraph,"",@"SHT_CUDA_CALLGRAPH"
	.align	4
	.sectionentsize	8
	.align		4
        /*0000*/ 	.word	0x00000000
	.align		4
        /*0004*/ 	.word	0xffffffff
	.align		4
        /*0008*/ 	.word	0x00000000
	.align		4
        /*000c*/ 	.word	0xfffffffe
	.align		4
        /*0010*/ 	.word	0x00000000
	.align		4
        /*0014*/ 	.word	0xfffffffd
	.align		4
        /*0018*/ 	.word	0x00000000
	.align		4
        /*001c*/ 	.word	0xfffffffc


//--------------------- .text._Z22velvet_complete_kernelPfS_S_PKffffffffxbfbfb --------------------------
	.section	.text._Z22velvet_complete_kernelPfS_S_PKffffffffxbfbfb,"ax",@progbits
	.align	128
        .global         _Z22velvet_complete_kernelPfS_S_PKffffffffxbfbfb
        .type           _Z22velvet_complete_kernelPfS_S_PKffffffffxbfbfb,@function
        .size           _Z22velvet_complete_kernelPfS_S_PKffffffffxbfbfb,(.L_x_23 - _Z22velvet_complete_kernelPfS_S_PKffffffffxbfbfb)
        .other          _Z22velvet_complete_kernelPfS_S_PKffffffffxbfbfb,@"STO_CUDA_ENTRY STV_DEFAULT"
_Z22velvet_complete_kernelPfS_S_PKffffffffxbfbfb:
.text._Z22velvet_complete_kernelPfS_S_PKffffffffxbfbfb:
[----:B------:R-:W-:Y:S01]  /*0000*/  LDC R1, c[0x0][0x37c] ;  /* 0x0000df00ff017b82 */ /* 0x000fe20000000800 */
[----:B------:R-:W0:Y:S07]  /*0010*/  S2R R3, SR_TID.X ;  /* 0x0000000000037919 */ /* 0x000e2e0000002100 */
[----:B------:R-:W0:Y:S01]  /*0020*/  S2UR UR4, SR_CTAID.X ;  /* 0x00000000000479c3 */ /* 0x000e220000002500 */
[----:B------:R-:W1:Y:S07]  /*0030*/  LDCU.64 UR6, c[0x0][0x3c0] ;  /* 0x00007800ff0677ac */ /* 0x000e6e0008000a00 */
[----:B------:R-:W0:Y:S02]  /*0040*/  LDC R0, c[0x0][0x360] ;  /* 0x0000d800ff007b82 */ /* 0x000e240000000800 */
[----:B0-----:R-:W-:-:S05]  /*0050*/  IMAD R0, R0, UR4, R3 ;  /* 0x0000000400007c24 */ /* 0x001fca000f8e0203 */
[----:B-1----:R-:W-:-:S04]  /*0060*/  ISETP.GE.U32.AND P0, PT, R0, UR6, PT ;  /* 0x0000000600007c0c */ /* 0x002fc8000bf06070 */
[----:B------:R-:W-:-:S13]  /*0070*/  ISETP.GE.AND.EX P0, PT, RZ, UR7, PT, P0 ;  /* 0x00000007ff007c0c */ /* 0x000fda000bf06300 */
[----:B------:R-:W-:Y:S05]  /*0080*/  @P0 EXIT ;  /* 0x000000000000094d */ /* 0x000fea0003800000 */
[----:B------:R-:W0:Y:S01]  /*0090*/  LDCU.64 UR4, c[0x0][0x380] ;  /* 0x00007000ff0477ac */ /* 0x000e220008000a00 */
[----:B------:R-:W-:Y:S01]  /*00a0*/  IMAD.SHL.U32 R6, R0, 0x4, RZ ;  /* 0x0000000400067824 */ /* 0x000fe200078e00ff */
[----:B------:R-:W-:Y:S01]  /*00b0*/  SHF.R.U32.HI R4, RZ, 0x1e, R0 ;  /* 0x0000001eff047819 */ /* 0x000fe20000011600 */
[----:B------:R-:W1:Y:S03]  /*00c0*/  LDCU.64 UR6, c[0x0][0x358] ;  /* 0x00006b00ff0677ac */ /* 0x000e660008000a00 */
[----:B0-----:R-:W-:Y:S01]  /*00d0*/  IADD3 R10, P0, PT, R6, UR4, RZ ;  /* 0x00000004060a7c10 */ /* 0x001fe2000ff1e0ff */
[----:B------:R-:W0:Y:S03]  /*00e0*/  LDCU.U8 UR4, c[0x0][0x3d8] ;  /* 0x00007b00ff0477ac */ /* 0x000e260008000000 */
[----:B------:R-:W-:-:S05]  /*00f0*/  IADD3.X R11, PT, PT, R4, UR5, RZ, P0, !PT ;  /* 0x00000005040b7c10 */ /* 0x000fca00087fe4ff */
[----:B-1----:R-:W2:Y:S01]  /*0100*/  LDG.E R5, desc[UR6][R10.64] ;  /* 0x000000060a057981 */ /* 0x002ea2000c1e1900 */
[----:B0-----:R-:W-:-:S06]  /*0110*/  UPRMT UR4, UR4, 0x8880, URZ ;  /* 0x0000888004047896 */ /* 0x001fcc00080000ff */
[----:B------:R-:W-:Y:S02]  /*0120*/  ISETP.NE.AND P1, PT, RZ, UR4, PT ;  /* 0x00000004ff007c0c */ /* 0x000fe4000bf25270 */
[----:B--2---:R-:W-:-:S13]  /*0130*/  FSETP.GEU.AND P0, PT, |R5|, 9.9999997171806853657e-10, PT ;  /* 0x3089705f0500780b */ /* 0x004fda0003f0e200 */
[----:B------:R-:W-:Y:S05]  /*0140*/  @!P0 EXIT P1 ;  /* 0x000000000000894d */ /* 0x000fea0000800000 */
[----:B------:R-:W0:Y:S01]  /*0150*/  LDCU.64 UR4, c[0x0][0x388] ;  /* 0x00007100ff0477ac */ /* 0x000e220008000a00 */
[----:B------:R-:W1:Y:S01]  /*0160*/  LDC R15, c[0x0][0x3a4] ;  /* 0x0000e900ff0f7b82 */ /* 0x000e620000000800 */
[----:B------:R-:W2:Y:S07]  /*0170*/  LDCU.128 UR8, c[0x0][0x390] ;  /* 0x00007200ff0877ac */ /* 0x000eae0008000c00 */
[----:B------:R-:W3:Y:S08]  /*0180*/  LDC R19, c[0x0][0x3b4] ;  /* 0x0000ed00ff137b82 */ /* 0x000ef00000000800 */
[----:B------:R-:W4:Y:S01]  /*0190*/  LDC R17, c[0x0][0x3a8] ;  /* 0x0000ea00ff117b82 */ /* 0x000f220000000800 */
[C---:B0-----:R-:W-:Y:S01]  /*01a0*/  IADD3 R8, P1, PT, R6.reuse, UR4, RZ ;  /* 0x0000000406087c10 */ /* 0x041fe2000ff3e0ff */
[----:B------:R-:W0:Y:S01]  /*01b0*/  LDCU.U8 UR4, c[0x0][0x3d0] ;  /* 0x00007a00ff0477ac */ /* 0x000e220008000000 */
[----:B--2---:R-:W-:-:S02]  /*01c0*/  IADD3 R2, P0, PT, R6, UR10, RZ ;  /* 0x0000000a06027c10 */ /* 0x004fc4000ff1e0ff */
[C---:B------:R-:W-:Y:S01]  /*01d0*/  IADD3.X R9, PT, PT, R4.reuse, UR5, RZ, P1, !PT ;  /* 0x0000000504097c10 */ /* 0x040fe20008ffe4ff */
[----:B------:R-:W1:Y:S01]  /*01e0*/  LDCU UR5, c[0x0][0x3d4] ;  /* 0x00007a80ff0577ac */ /* 0x000e620008000800 */
[----:B------:R-:W-:-:S03]  /*01f0*/  IADD3.X R3, PT, PT, R4, UR11, RZ, P0, !PT ;  /* 0x0000000b04037c10 */ /* 0x000fc600087fe4ff */
[----:B------:R-:W2:Y:S01]  /*0200*/  LDG.E R0, desc[UR6][R8.64] ;  /* 0x0000000608007981 */ /* 0x000ea2000c1e1900 */
[----:B------:R-:W-:-:S03]  /*0210*/  IADD3 R6, P0, PT, R6, UR8, RZ ;  /* 0x0000000806067c10 */ /* 0x000fc6000ff1e0ff */
[----:B------:R1:W5:Y:S01]  /*0220*/  LDG.E R2, desc[UR6][R2.64] ;  /* 0x0000000602027981 */ /* 0x000362000c1e1900 */
[----:B------:R-:W-:-:S05]  /*0230*/  IADD3.X R7, PT, PT, R4, UR9, RZ, P0, !PT ;  /* 0x0000000904077c10 */ /* 0x000fca00087fe4ff */
[----:B------:R-:W4:Y:S01]  /*0240*/  LDG.E R4, desc[UR6][R6.64] ;  /* 0x0000000606047981 */ /* 0x000f22000c1e1900 */
[----:B0-----:R-:W-:Y:S01]  /*0250*/  UPRMT UR4, UR4, 0x8880, URZ ;  /* 0x0000888004047896 */ /* 0x001fe200080000ff */
[----:B---3--:R-:W0:Y:S01]  /*0260*/  MUFU.RCP R12, R19 ;  /* 0x00000013000c7308 */ /* 0x008e220000001000 */
[----:B------:R-:W-:Y:S01]  /*0270*/  BSSY.RECONVERGENT B0, `(.L_x_0) ;  /* 0x0000019000007945 */ /* 0x000fe20003800200 */
[----:B-1----:R-:W-:-:S03]  /*0280*/  FMUL R3, R15, UR5 ;  /* 0x000000050f037c20 */ /* 0x002fc60008400000 */
[----:B------:R-:W-:Y:S02]  /*0290*/  ISETP.NE.AND P0, PT, RZ, UR4, PT ;  /* 0x00000004ff007c0c */ /* 0x000fe4000bf05270 */
[----:B------:R-:W-:-:S11]  /*02a0*/  FMNMX R3, R3, 0.5, !PT ;  /* 0x3f00000003037809 */ /* 0x000fd60007800000 */
[----:B------:R-:W-:-:S05]  /*02b0*/  @P0 FMNMX R15, R3, 0.99900001287460327148, PT ;  /* 0x3f7fbe77030f0809 */ /* 0x000fca0003800000 */
[----:B------:R-:W-:Y:S01]  /*02c0*/  FADD R3, -R15, 1 ;  /* 0x3f8000000f037421 */ /* 0x000fe20000000100 */
[----:B--2---:R-:W-:Y:S01]  /*02d0*/  FMUL R13, R0, R15 ;  /* 0x0000000f000d7220 */ /* 0x004fe20000400000 */
[----:B0-----:R-:W-:-:S03]  /*02e0*/  FFMA R15, R12, -R19, 1 ;  /* 0x3f8000000c0f7423 */ /* 0x001fc60000000813 */
[----:B-----5:R-:W-:Y:S01]  /*02f0*/  FFMA R0, R2, R3, R13 ;  /* 0x0000000302007223 */ /* 0x020fe2000000000d */
[----:B------:R-:W-:Y:S01]  /*0300*/  FFMA R15, R12, R15, R12 ;  /* 0x0000000f0c0f7223 */ /* 0x000fe2000000000c */
[----:B----4-:R-:W-:Y:S02]  /*0310*/  FADD R3, -R17, 1 ;  /* 0x3f80000011037421 */ /* 0x010fe40000000100 */
[----:B------:R-:W0:Y:S01]  /*0320*/  FCHK P0, R0, R19 ;  /* 0x0000001300007302 */ /* 0x000e220000000000 */
[----:B------:R-:W-:Y:S01]  /*0330*/  FFMA R12, R0, R15, RZ ;  /* 0x0000000f000c7223 */ /* 0x000fe200000000ff */
[----:B------:R-:W-:Y:S01]  /*0340*/  FMUL R13, R4, R17 ;  /* 0x00000011040d7220 */ /* 0x000fe20000400000 */
[----:B------:R-:W-:Y:S02]  /*0350*/  FMUL R3, R2, R3 ;  /* 0x0000000302037220 */ /* 0x000fe40000400000 */
[----:B------:R-:W-:Y:S02]  /*0360*/  FFMA R4, R12, -R19, R0 ;  /* 0x800000130c047223 */ /* 0x000fe40000000000 */
[----:B------:R-:W-:-:S02]  /*0370*/  FFMA R2, R2, R3, R13 ;  /* 0x0000000302027223 */ /* 0x000fc4000000000d */
[----:B------:R-:W-:Y:S01]  /*0380*/  FFMA R12, R15, R4, R12 ;  /* 0x000000040f0c7223 */ /* 0x000fe2000000000c */
[----:B0-----:R-:W-:Y:S06]  /*0390*/  @!P0 BRA `(.L_x_1) ;  /* 0x0000000000188947 */ /* 0x001fec0003800000 */
[----:B------:R-:W0:Y:S01]  /*03a0*/  LDCU UR4, c[0x0][0x3b4] ;  /* 0x00007680ff0477ac */ /* 0x000e220008000800 */
[----:B------:R-:W-:Y:S01]  /*03b0*/  IMAD.MOV.U32 R3, RZ, RZ, R0 ;  /* 0x000000ffff037224 */ /* 0x000fe200078e0000 */
[----:B------:R-:W-:Y:S01]  /*03c0*/  MOV R14, 0x3f0 ;  /* 0x000003f0000e7802 */ /* 0x000fe20000000f00 */
[----:B0-----:R-:W-:-:S07]  /*03d0*/  IMAD.U32 R4, RZ, RZ, UR4 ;  /* 0x00000004ff047e24 */ /* 0x001fce000f8e00ff */
[----:B------:R-:W-:Y:S05]  /*03e0*/  CALL.REL.NOINC `($__internal_1_$__cuda_sm3x_div_rn_noftz_f32_slowpath) ;  /* 0x0000000400547944 */ /* 0x000fea0003c00000 */
[----:B------:R-:W-:-:S07]  /*03f0*/  MOV R12, R4 ;  /* 0x00000004000c7202 */ /* 0x000fce0000000f00 */
.L_x_1:
[----:B------:R-:W-:Y:S05]  /*0400*/  BSYNC.RECONVERGENT B0 ;  /* 0x0000000000007941 */ /* 0x000fea0003800200 */
.L_x_0:
[----:B------:R-:W0:Y:S01]  /*0410*/  LDC R15, c[0x0][0x3b8] ;  /* 0x0000ee00ff0f7b82 */ /* 0x000e220000000800 */
[----:B------:R-:W-:Y:S01]  /*0420*/  BSSY.RECONVERGENT B0, `(.L_x_2) ;  /* 0x000000e000007945 */ /* 0x000fe20003800200 */
[----:B0-----:R-:W0:Y:S08]  /*0430*/  MUFU.RCP R3, R15 ;  /* 0x0000000f00037308 */ /* 0x001e300000001000 */
[----:B------:R-:W1:Y:S01]  /*0440*/  FCHK P0, R2, R15 ;  /* 0x0000000f02007302 */ /* 0x000e620000000000 */
[----:B0-----:R-:W-:-:S04]  /*0450*/  FFMA R4, R3, -R15, 1 ;  /* 0x3f80000003047423 */ /* 0x001fc8000000080f */
[----:B------:R-:W-:-:S04]  /*0460*/  FFMA R3, R3, R4, R3 ;  /* 0x0000000403037223 */ /* 0x000fc80000000003 */
[----:B------:R-:W-:-:S04]  /*0470*/  FFMA R4, R2, R3, RZ ;  /* 0x0000000302047223 */ /* 0x000fc800000000ff */
[----:B------:R-:W-:-:S04]  /*0480*/  FFMA R13, R4, -R15, R2 ;  /* 0x8000000f040d7223 */ /* 0x000fc80000000002 */
[----:B------:R-:W-:Y:S01]  /*0490*/  FFMA R4, R3, R13, R4 ;  /* 0x0000000d03047223 */ /* 0x000fe20000000004 */
[----:B-1----:R-:W-:Y:S06]  /*04a0*/  @!P0 BRA `(.L_x_3) ;  /* 0x0000000000148947 */ /* 0x002fec0003800000 */
[----:B------:R-:W0:Y:S01]  /*04b0*/  LDCU UR4, c[0x0][0x3b8] ;  /* 0x00007700ff0477ac */ /* 0x000e220008000800 */
[----:B------:R-:W-:Y:S01]  /*04c0*/  IMAD.MOV.U32 R3, RZ, RZ, R2 ;  /* 0x000000ffff037224 */ /* 0x000fe200078e0002 */
[----:B------:R-:W-:Y:S01]  /*04d0*/  MOV R14, 0x500 ;  /* 0x00000500000e7802 */ /* 0x000fe20000000f00 */
[----:B0-----:R-:W-:-:S07]  /*04e0*/  IMAD.U32 R4, RZ, RZ, UR4 ;  /* 0x00000004ff047e24 */ /* 0x001fce000f8e00ff */
[----:B------:R-:W-:Y:S05]  /*04f0*/  CALL.REL.NOINC `($__internal_1_$__cuda_sm3x_div_rn_noftz_f32_slowpath) ;  /* 0x0000000400107944 */ /* 0x000fea0003c00000 */
.L_x_3:
[----:B------:R-:W-:Y:S05]  /*0500*/  BSYNC.RECONVERGENT B0 ;  /* 0x0000000000007941 */ /* 0x000fea0003800200 */
.L_x_2:
[----:B------:R-:W0:Y:S01]  /*0510*/  LDCU.U8 UR4, c[0x0][0x3c8] ;  /* 0x00007900ff0477ac */ /* 0x000e220008000000 */
[----:B------:R-:W1:Y:S01]  /*0520*/  LDC R3, c[0x0][0x3a0] ;  /* 0x0000e800ff037b82 */ /* 0x000e620000000800 */
[----:B------:R-:W-:Y:S01]  /*0530*/  VIADD R13, R4, 0xf3000000 ;  /* 0xf3000000040d7836 */ /* 0x000fe20000000000 */
[----:B------:R2:W3:Y:S01]  /*0540*/  MUFU.RSQ R15, R4 ;  /* 0x00000004000f7308 */ /* 0x0004e20000001400 */
[----:B------:R-:W1:Y:S01]  /*0550*/  LDCU UR5, c[0x0][0x3cc] ;  /* 0x00007980ff0577ac */ /* 0x000e620008000800 */
[----:B------:R-:W-:Y:S02]  /*0560*/  BSSY.RECONVERGENT B0, `(.L_x_4) ;  /* 0x000000e000007945 */ /* 0x000fe40003800200 */
[----:B------:R-:W-:Y:S01]  /*0570*/  ISETP.GT.U32.AND P1, PT, R13, 0x727fffff, PT ;  /* 0x727fffff0d00780c */ /* 0x000fe20003f24070 */
[----:B0-----:R-:W-:-:S06]  /*0580*/  UPRMT UR4, UR4, 0x8880, URZ ;  /* 0x0000888004047896 */ /* 0x001fcc00080000ff */
[----:B------:R-:W-:-:S13]  /*0590*/  ISETP.NE.AND P0, PT, RZ, UR4, PT ;  /* 0x00000004ff007c0c */ /* 0x000fda000bf05270 */
[----:B-1----:R-:W-:-:S04]  /*05a0*/  @P0 FMUL R3, R3, UR5 ;  /* 0x0000000503030c20 */ /* 0x002fc80008400000 */
[----:B------:R-:W-:Y:S01]  /*05b0*/  FMUL R3, R3, R12 ;  /* 0x0000000c03037220 */ /* 0x000fe20000400000 */
[----:B--23--:R-:W-:Y:S06]  /*05c0*/  @!P1 BRA `(.L_x_5) ;  /* 0x00000000000c9947 */ /* 0x00cfec0003800000 */
[----:B------:R-:W-:-:S07]  /*05d0*/  MOV R17, 0x5f0 ;  /* 0x000005f000117802 */ /* 0x000fce0000000f00 */
[----:B------:R-:W-:Y:S05]  /*05e0*/  CALL.REL.NOINC `($__internal_0_$__cuda_sm20_sqrt_rn_f32_slowpath) ;  /* 0x0000000000787944 */ /* 0x000fea0003c00000 */
[----:B------:R-:W-:Y:S05]  /*05f0*/  BRA `(.L_x_6) ;  /* 0x0000000000107947 */ /* 0x000fea0003800000 */
.L_x_5:
[C---:B------:R-:W-:Y:S01]  /*0600*/  FMUL.FTZ R13, R15.reuse, R4 ;  /* 0x000000040f0d7220 */ /* 0x040fe20000410000 */
[----:B------:R-:W-:-:S03]  /*0610*/  FMUL.FTZ R12, R15, 0.5 ;  /* 0x3f0000000f0c7820 */ /* 0x000fc60000410000 */
[----:B------:R-:W-:-:S04]  /*0620*/  FFMA R4, -R13, R13, R4 ;  /* 0x0000000d0d047223 */ /* 0x000fc80000000104 */
[----:B------:R-:W-:-:S07]  /*0630*/  FFMA R4, R4, R12, R13 ;  /* 0x0000000c04047223 */ /* 0x000fce000000000d */
.L_x_6:
[----:B------:R-:W-:Y:S05]  /*0640*/  BSYNC.RECONVERGENT B0 ;  /* 0x0000000000007941 */ /* 0x000fea0003800200 */
.L_x_4:
[----:B------:R-:W0:Y:S01]  /*0650*/  LDCU UR4, c[0x0][0x3ac] ;  /* 0x00007580ff0477ac */ /* 0x000e220008000800 */
[----:B------:R-:W1:Y:S01]  /*0660*/  LDC R15, c[0x0][0x3a0] ;  /* 0x0000e800ff0f7b82 */ /* 0x000e620000000800 */
[----:B------:R-:W-:Y:S07]  /*0670*/  BSSY.RECONVERGENT B0, `(.L_x_7) ;  /* 0x0000010000007945 */ /* 0x000fee0003800200 */
[----:B------:R-:W1:Y:S01]  /*0680*/  LDC R14, c[0x0][0x3b0] ;  /* 0x0000ec00ff0e7b82 */ /* 0x000e620000000800 */
[----:B0-----:R-:W-:-:S04]  /*0690*/  FADD R16, R4, UR4 ;  /* 0x0000000404107e21 */ /* 0x001fc80008000000 */
[----:B------:R-:W0:Y:S08]  /*06a0*/  MUFU.RCP R4, R16 ;  /* 0x0000001000047308 */ /* 0x000e300000001000 */
[----:B------:R-:W2:Y:S01]  /*06b0*/  FCHK P0, R3, R16 ;  /* 0x0000001003007302 */ /* 0x000ea20000000000 */
[----:B-1----:R-:W-:-:S04]  /*06c0*/  FFMA R14, -R15, R14, 1 ;  /* 0x3f8000000f0e7423 */ /* 0x002fc8000000010e */
[----:B------:R-:W-:Y:S01]  /*06d0*/  FMUL R5, R5, R14 ;  /* 0x0000000e05057220 */ /* 0x000fe20000400000 */
[----:B0-----:R-:W-:-:S04]  /*06e0*/  FFMA R13, -R16, R4, 1 ;  /* 0x3f800000100d7423 */ /* 0x001fc80000000104 */
[----:B------:R-:W-:-:S04]  /*06f0*/  FFMA R4, R4, R13, R4 ;  /* 0x0000000d04047223 */ /* 0x000fc80000000004 */
[----:B------:R-:W-:-:S04]  /*0700*/  FFMA R13, R3, R4, RZ ;  /* 0x00000004030d7223 */ /* 0x000fc800000000ff */
[----:B------:R-:W-:-:S04]  /*0710*/  FFMA R12, -R16, R13, R3 ;  /* 0x0000000d100c7223 */ /* 0x000fc80000000103 */
[----:B------:R-:W-:Y:S01]  /*0720*/  FFMA R4, R4, R12, R13 ;  /* 0x0000000c04047223 */ /* 0x000fe2000000000d */
[----:B--2---:R-:W-:Y:S06]  /*0730*/  @!P0 BRA `(.L_x_8) ;  /* 0x00000000000c8947 */ /* 0x004fec0003800000 */
[----:B------:R-:W-:Y:S02]  /*0740*/  MOV R4, R16 ;  /* 0x0000001000047202 */ /* 0x000fe40000000f00 */
[----:B------:R-:W-:-:S07]  /*0750*/  MOV R14, 0x770 ;  /* 0x00000770000e7802 */ /* 0x000fce0000000f00 */
[----:B------:R-:W-:Y:S05]  /*0760*/  CALL.REL.NOINC `($__internal_1_$__cuda_sm3x_div_rn_noftz_f32_slowpath) ;  /* 0x0000000000747944 */ /* 0x000fea0003c00000 */
.L_x_8:
[----:B------:R-:W-:Y:S05]  /*0770*/  BSYNC.RECONVERGENT B0 ;  /* 0x0000000000007941 */ /* 0x000fea0003800200 */
.L_x_7:
[----:B------:R-:W-:-:S05]  /*0780*/  FADD R5, -R4, R5 ;  /* 0x0000000504057221 */ /* 0x000fca0000000100 */
[----:B------:R-:W-:Y:S04]  /*0790*/  STG.E desc[UR6][R10.64], R5 ;  /* 0x000000050a007986 */ /* 0x000fe8000c101906 */
[----:B------:R-:W-:Y:S04]  /*07a0*/  STG.E desc[UR6][R8.64], R0 ;  /* 0x0000000008007986 */ /* 0x000fe8000c101906 */
[----:B------:R-:W-:Y:S01]  /*07b0*/  STG.E desc[UR6][R6.64], R2 ;  /* 0x0000000206007986 */ /* 0x000fe2000c101906 */
[----:B------:R-:W-:Y:S05]  /*07c0*/  EXIT ;  /* 0x000000000000794d */ /* 0x000fea0003800000 */
        .weak           $__internal_0_$__cuda_sm20_sqrt_rn_f32_slowpath
        .type           $__internal_0_$__cuda_sm20_sqrt_rn_f32_slowpath,@function
        .size           $__internal_0_$__cuda_sm20_sqrt_rn_f32_slowpath,($__internal_1_$__cuda_sm3x_div_rn_noftz_f32_slowpath - $__internal_0_$__cuda_sm20_sqrt_rn_f32_slowpath)
$__internal_0_$__cuda_sm20_sqrt_rn_f32_slowpath:
[----:B------:R-:W-:-:S13]  /*07d0*/  LOP3.LUT P0, RZ, R4, 0x7fffffff, RZ, 0xc0, !PT ;  /* 0x7fffffff04ff7812 */ /* 0x000fda000780c0ff */
[----:B------:R-:W-:Y:S01]  /*07e0*/  @!P0 IMAD.MOV.U32 R12, RZ, RZ, R4 ;  /* 0x000000ffff0c8224 */ /* 0x000fe200078e0004 */
[----:B------:R-:W-:Y:S06]  /*07f0*/  @!P0 BRA `(.L_x_9) ;  /* 0x0000000000408947 */ /* 0x000fec0003800000 */
[----:B------:R-:W-:-:S13]  /*0800*/  FSETP.GEU.FTZ.AND P0, PT, R4, RZ, PT ;  /* 0x000000ff0400720b */ /* 0x000fda0003f1e000 */
[----:B------:R-:W-:Y:S01]  /*0810*/  @!P0 IMAD.MOV.U32 R12, RZ, RZ, 0x7fffffff ;  /* 0x7fffffffff0c8424 */ /* 0x000fe200078e00ff */
[----:B------:R-:W-:Y:S06]  /*0820*/  @!P0 BRA `(.L_x_9) ;  /* 0x0000000000348947 */ /* 0x000fec0003800000 */
[----:B------:R-:W-:-:S13]  /*0830*/  FSETP.GTU.FTZ.AND P0, PT, |R4|, +INF , PT ;  /* 0x7f8000000400780b */ /* 0x000fda0003f1c200 */
[----:B------:R-:W-:Y:S01]  /*0840*/  @P0 FADD.FTZ R12, R4, 1 ;  /* 0x3f800000040c0421 */ /* 0x000fe20000010000 */
[----:B------:R-:W-:Y:S06]  /*0850*/  @P0 BRA `(.L_x_9) ;  /* 0x0000000000280947 */ /* 0x000fec0003800000 */
[----:B------:R-:W-:-:S13]  /*0860*/  FSETP.NEU.FTZ.AND P0, PT, |R4|, +INF , PT ;  /* 0x7f8000000400780b */ /* 0x000fda0003f1d200 */
[----:B------:R-:W-:-:S04]  /*0870*/  @P0 FFMA R13, R4, 1.84467440737095516160e+19, RZ ;  /* 0x5f800000040d0823 */ /* 0x000fc800000000ff */
[----:B------:R-:W0:Y:S02]  /*0880*/  @P0 MUFU.RSQ R12, R13 ;  /* 0x0000000d000c0308 */ /* 0x000e240000001400 */
[----:B0-----:R-:W-:Y:S01]  /*0890*/  @P0 FMUL.FTZ R14, R13, R12 ;  /* 0x0000000c0d0e0220 */ /* 0x001fe20000410000 */
[----:B------:R-:W-:Y:S01]  /*08a0*/  @P0 FMUL.FTZ R16, R12, 0.5 ;  /* 0x3f0000000c100820 */ /* 0x000fe20000410000 */
[----:B------:R-:W-:Y:S02]  /*08b0*/  @!P0 IMAD.MOV.U32 R12, RZ, RZ, R4 ;  /* 0x000000ffff0c8224 */ /* 0x000fe400078e0004 */
[----:B------:R-:W-:-:S04]  /*08c0*/  @P0 FADD.FTZ R15, -R14, -RZ ;  /* 0x800000ff0e0f0221 */ /* 0x000fc80000010100 */
[----:B------:R-:W-:-:S04]  /*08d0*/  @P0 FFMA R15, R14, R15, R13 ;  /* 0x0000000f0e0f0223 */ /* 0x000fc8000000000d */
[----:B------:R-:W-:-:S04]  /*08e0*/  @P0 FFMA R15, R15, R16, R14 ;  /* 0x000000100f0f0223 */ /* 0x000fc8000000000e */
[----:B------:R-:W-:-:S07]  /*08f0*/  @P0 FMUL.FTZ R12, R15, 2.3283064365386962891e-10 ;  /* 0x2f8000000f0c0820 */ /* 0x000fce0000410000 */
.L_x_9:
[----:B------:R-:W-:Y:S01]  /*0900*/  MOV R4, R12 ;  /* 0x0000000c00047202 */ /* 0x000fe20000000f00 */
[----:B------:R-:W-:Y:S02]  /*0910*/  IMAD.MOV.U32 R12, RZ, RZ, R17 ;  /* 0x000000ffff0c7224 */ /* 0x000fe400078e0011 */
[----:B------:R-:W-:-:S04]  /*0920*/  IMAD.MOV.U32 R13, RZ, RZ, 0x0 ;  /* 0x00000000ff0d7424 */ /* 0x000fc800078e00ff */
[----:B------:R-:W-:Y:S05]  /*0930*/  RET.REL.NODEC R12 `(_Z22velvet_complete_kernelPfS_S_PKffffffffxbfbfb) ;  /* 0xfffffff40cb07950 */ /* 0x000fea0003c3ffff */
        .weak           $__internal_1_$__cuda_sm3x_div_rn_noftz_f32_slowpath
        .type           $__internal_1_$__cuda_sm3x_div_rn_noftz_f32_slowpath,@function
        .size           $__internal_1_$__cuda_sm3x_div_rn_noftz_f32_slowpath,(.L_x_23 - $__internal_1_$__cuda_sm3x_div_rn_noftz_f32_slowpath)
$__internal_1_$__cuda_sm3x_div_rn_noftz_f32_slowpath:
[----:B------:R-:W-:Y:S01]  /*0940*/  SHF.R.U32.HI R13, RZ, 0x17, R4 ;  /* 0x00000017ff0d7819 */ /* 0x000fe20000011604 */
[----:B------:R-:W-:Y:S01]  /*0950*/  BSSY.RECONVERGENT B1, `(.L_x_10) ;  /* 0x0000062000017945 */ /* 0x000fe20003800200 */
[----:B------:R-:W-:Y:S02]  /*0960*/  SHF.R.U32.HI R15, RZ, 0x17, R3 ;  /* 0x00000017ff0f7819 */ /* 0x000fe40000011603 */
[----:B------:R-:W-:Y:S02]  /*0970*/  LOP3.LUT R13, R13, 0xff, RZ, 0xc0, !PT ;  /* 0x000000ff0d0d7812 */ /* 0x000fe400078ec0ff */
[----:B------:R-:W-:-:S03]  /*0980*/  LOP3.LUT R16, R15, 0xff, RZ, 0xc0, !PT ;  /* 0x000000ff0f107812 */ /* 0x000fc600078ec0ff */
[----:B------:R-:W-:Y:S01]  /*0990*/  VIADD R18, R13, 0xffffffff ;  /* 0xffffffff0d127836 */ /* 0x000fe20000000000 */
[----:B------:R-:W-:-:S04]  /*09a0*/  IADD3 R17, PT, PT, R16, -0x1, RZ ;  /* 0xffffffff10117810 */ /* 0x000fc80007ffe0ff */
[----:B------:R-:W-:-:S04]  /*09b0*/  ISETP.GT.U32.AND P0, PT, R18, 0xfd, PT ;  /* 0x000000fd1200780c */ /* 0x000fc80003f04070 */
[----:B------:R-:W-:-:S13]  /*09c0*/  ISETP.GT.U32.OR P0, PT, R17, 0xfd, P0 ;  /* 0x000000fd1100780c */ /* 0x000fda0000704470 */
[----:B------:R-:W-:Y:S01]  /*09d0*/  @!P0 IMAD.MOV.U32 R15, RZ, RZ, RZ ;  /* 0x000000ffff0f8224 */ /* 0x000fe200078e00ff */
[----:B------:R-:W-:Y:S06]  /*09e0*/  @!P0 BRA `(.L_x_11) ;  /* 0x00000000005c8947 */ /* 0x000fec0003800000 */
[----:B------:R-:W-:Y:S02]  /*09f0*/  FSETP.GTU.FTZ.AND P0, PT, |R3|, +INF , PT ;  /* 0x7f8000000300780b */ /* 0x000fe40003f1c200 */
[----:B------:R-:W-:-:S04]  /*0a00*/  FSETP.GTU.FTZ.AND P1, PT, |R4|, +INF , PT ;  /* 0x7f8000000400780b */ /* 0x000fc80003f3c200 */
[----:B------:R-:W-:-:S13]  /*0a10*/  PLOP3.LUT P0, PT, P0, P1, PT, 0xf8, 0x8f ;  /* 0x00000000008f781c */ /* 0x000fda0000703f70 */
[----:B------:R-:W-:Y:S05]  /*0a20*/  @P0 BRA `(.L_x_12) ;  /* 0x00000004004c0947 */ /* 0x000fea0003800000 */
[----:B------:R-:W-:-:S13]  /*0a30*/  LOP3.LUT P0, RZ, R4, 0x7fffffff, R3, 0xc8, !PT ;  /* 0x7fffffff04ff7812 */ /* 0x000fda000780c803 */
[----:B------:R-:W-:Y:S05]  /*0a40*/  @!P0 BRA `(.L_x_13) ;  /* 0x00000004003c8947 */ /* 0x000fea0003800000 */
[C---:B------:R-:W-:Y:S02]  /*0a50*/  FSETP.NEU.FTZ.AND P2, PT, |R3|.reuse, +INF , PT ;  /* 0x7f8000000300780b */ /* 0x040fe40003f5d200 */
[----:B------:R-:W-:Y:S02]  /*0a60*/  FSETP.NEU.FTZ.AND P1, PT, |R4|, +INF , PT ;  /* 0x7f8000000400780b */ /* 0x000fe40003f3d200 */
[----:B------:R-:W-:-:S11]  /*0a70*/  FSETP.NEU.FTZ.AND P0, PT, |R3|, +INF , PT ;  /* 0x7f8000000300780b */ /* 0x000fd60003f1d200 */
[----:B------:R-:W-:Y:S05]  /*0a80*/  @!P1 BRA !P2, `(.L_x_13) ;  /* 0x00000004002c9947 */ /* 0x000fea0005000000 */
[----:B------:R-:W-:-:S04]  /*0a90*/  LOP3.LUT P2, RZ, R3, 0x7fffffff, RZ, 0xc0, !PT ;  /* 0x7fffffff03ff7812 */ /* 0x000fc8000784c0ff */
[----:B------:R-:W-:-:S13]  /*0aa0*/  PLOP3.LUT P1, PT, P1, P2, PT, 0x2f, 0xf2 ;  /* 0x0000000000f2781c */ /* 0x000fda0000f24577 */
[----:B------:R-:W-:Y:S05]  /*0ab0*/  @P1 BRA `(.L_x_14) ;  /* 0x0000000400181947 */ /* 0x000fea0003800000 */
[----:B------:R-:W-:-:S04]  /*0ac0*/  LOP3.LUT P1, RZ, R4, 0x7fffffff, RZ, 0xc0, !PT ;  /* 0x7fffffff04ff7812 */ /* 0x000fc8000782c0ff */
[----:B------:R-:W-:-:S13]  /*0ad0*/  PLOP3.LUT P0, PT, P0, P1, PT, 0x2f, 0xf2 ;  /* 0x0000000000f2781c */ /* 0x000fda0000702577 */
[----:B------:R-:W-:Y:S05]  /*0ae0*/  @P0 BRA `(.L_x_15) ;  /* 0x0000000400000947 */ /* 0x000fea0003800000 */
[----:B------:R-:W-:Y:S02]  /*0af0*/  ISETP.GE.AND P0, PT, R17, RZ, PT ;  /* 0x000000ff1100720c */ /* 0x000fe40003f06270 */
[----:B------:R-:W-:-:S11]  /*0b00*/  ISETP.GE.AND P1, PT, R18, RZ, PT ;  /* 0x000000ff1200720c */ /* 0x000fd60003f26270 */
[----:B------:R-:W-:Y:S02]  /*0b10*/  @P0 IMAD.MOV.U32 R15, RZ, RZ, RZ ;  /* 0x000000ffff0f0224 */ /* 0x000fe400078e00ff */
[----:B------:R-:W-:Y:S01]  /*0b20*/  @!P0 FFMA R3, R3, 1.84467440737095516160e+19, RZ ;  /* 0x5f80000003038823 */ /* 0x000fe200000000ff */
[----:B------:R-:W-:Y:S02]  /*0b30*/  @!P0 IMAD.MOV.U32 R15, RZ, RZ, -0x40 ;  /* 0xffffffc0ff0f8424 */ /* 0x000fe400078e00ff */
[----:B------:R-:W-:-:S03]  /*0b40*/  @!P1 FFMA R4, R4, 1.84467440737095516160e+19, RZ ;  /* 0x5f80000004049823 */ /* 0x000fc600000000ff */
[----:B------:R-:W-:-:S07]  /*0b50*/  @!P1 IADD3 R15, PT, PT, R15, 0x40, RZ ;  /* 0x000000400f0f9810 */ /* 0x000fce0007ffe0ff */
.L_x_11:
[----:B------:R-:W-:Y:S01]  /*0b60*/  LEA R17, R13, 0xc0800000, 0x17 ;  /* 0xc08000000d117811 */ /* 0x000fe200078eb8ff */
[----:B------:R-:W-:Y:S01]  /*0b70*/  VIADD R16, R16, 0xffffff81 ;  /* 0xffffff8110107836 */ /* 0x000fe20000000000 */
[----:B------:R-:W-:Y:S03]  /*0b80*/  BSSY.RECONVERGENT B2, `(.L_x_16) ;  /* 0x0000035000027945 */ /* 0x000fe60003800200 */
[----:B------:R-:W-:Y:S02]  /*0b90*/  IMAD.IADD R18, R4, 0x1, -R17 ;  /* 0x0000000104127824 */ /* 0x000fe400078e0a11 */
[C---:B------:R-:W-:Y:S01]  /*0ba0*/  IMAD R3, R16.reuse, -0x800000, R3 ;  /* 0xff80000010037824 */ /* 0x040fe200078e0203 */
[----:B------:R-:W-:Y:S01]  /*0bb0*/  IADD3 R16, PT, PT, R16, 0x7f, -R13 ;  /* 0x0000007f10107810 */ /* 0x000fe20007ffe80d */
[----:B------:R-:W0:Y:S01]  /*0bc0*/  MUFU.RCP R4, R18 ;  /* 0x0000001200047308 */ /* 0x000e220000001000 */
[----:B------:R-:W-:-:S03]  /*0bd0*/  FADD.FTZ R20, -R18, -RZ ;  /* 0x800000ff12147221 */ /* 0x000fc60000010100 */
[----:B------:R-:W-:Y:S02]  /*0be0*/  IMAD.IADD R16, R16, 0x1, R15 ;  /* 0x0000000110107824 */ /* 0x000fe400078e020f */
[----:B0-----:R-:W-:-:S04]  /*0bf0*/  FFMA R17, R4, R20, 1 ;  /* 0x3f80000004117423 */ /* 0x001fc80000000014 */
[----:B------:R-:W-:-:S04]  /*0c00*/  FFMA R4, R4, R17, R4 ;  /* 0x0000001104047223 */ /* 0x000fc80000000004 */
[----:B------:R-:W-:-:S04]  /*0c10*/  FFMA R17, R3, R4, RZ ;  /* 0x0000000403117223 */ /* 0x000fc800000000ff */
[----:B------:R-:W-:-:S04]  /*0c20*/  FFMA R19, R20, R17, R3 ;  /* 0x0000001114137223 */ /* 0x000fc80000000003 */
[----:B------:R-:W-:-:S04]  /*0c30*/  FFMA R17, R4, R19, R17 ;  /* 0x0000001304117223 */ /* 0x000fc80000000011 */
[----:B------:R-:W-:-:S04]  /*0c40*/  FFMA R20, R20, R17, R3 ;  /* 0x0000001114147223 */ /* 0x000fc80000000003 */
[----:B------:R-:W-:-:S05]  /*0c50*/  FFMA R3, R4, R20, R17 ;  /* 0x0000001404037223 */ /* 0x000fca0000000011 */
[----:B------:R-:W-:-:S04]  /*0c60*/  SHF.R.U32.HI R13, RZ, 0x17, R3 ;  /* 0x00000017ff0d7819 */ /* 0x000fc80000011603 */
[----:B------:R-:W-:-:S04]  /*0c70*/  LOP3.LUT R13, R13, 0xff, RZ, 0xc0, !PT ;  /* 0x000000ff0d0d7812 */ /* 0x000fc800078ec0ff */
[----:B------:R-:W-:-:S05]  /*0c80*/  IADD3 R18, PT, PT, R13, R16, RZ ;  /* 0x000000100d127210 */ /* 0x000fca0007ffe0ff */
[----:B------:R-:W-:-:S05]  /*0c90*/  VIADD R13, R18, 0xffffffff ;  /* 0xffffffff120d7836 */ /* 0x000fca0000000000 */
[----:B------:R-:W-:-:S13]  /*0ca0*/  ISETP.GE.U32.AND P0, PT, R13, 0xfe, PT ;  /* 0x000000fe0d00780c */ /* 0x000fda0003f06070 */
[----:B------:R-:W-:Y:S05]  /*0cb0*/  @!P0 BRA `(.L_x_17) ;  /* 0x0000000000808947 */ /* 0x000fea0003800000 */
[----:B------:R-:W-:-:S13]  /*0cc0*/  ISETP.GT.AND P0, PT, R18, 0xfe, PT ;  /* 0x000000fe1200780c */ /* 0x000fda0003f04270 */
[----:B------:R-:W-:Y:S05]  /*0cd0*/  @P0 BRA `(.L_x_18) ;  /* 0x00000000006c0947 */ /* 0x000fea0003800000 */
[----:B------:R-:W-:-:S13]  /*0ce0*/  ISETP.GE.AND P0, PT, R18, 0x1, PT ;  /* 0x000000011200780c */ /* 0x000fda0003f06270 */
[----:B------:R-:W-:Y:S05]  /*0cf0*/  @P0 BRA `(.L_x_19) ;  /* 0x0000000000740947 */ /* 0x000fea0003800000 */
[----:B------:R-:W-:Y:S02]  /*0d00*/  ISETP.GE.AND P0, PT, R18, -0x18, PT ;  /* 0xffffffe81200780c */ /* 0x000fe40003f06270 */
[----:B------:R-:W-:-:S11]  /*0d10*/  LOP3.LUT R3, R3, 0x80000000, RZ, 0xc0, !PT ;  /* 0x8000000003037812 */ /* 0x000fd600078ec0ff */
[----:B------:R-:W-:Y:S05]  /*0d20*/  @!P0 BRA `(.L_x_19) ;  /* 0x0000000000688947 */ /* 0x000fea0003800000 */
[-CC-:B------:R-:W-:Y:S01]  /*0d30*/  FFMA.RZ R13, R4, R20.reuse, R17.reuse ;  /* 0x00000014040d7223 */ /* 0x180fe2000000c011 */
[C---:B------:R-:W-:Y:S01]  /*0d40*/  VIADD R16, R18.reuse, 0x20 ;  /* 0x0000002012107836 */ /* 0x040fe20000000000 */
[C---:B------:R-:W-:Y:S02]  /*0d50*/  ISETP.NE.AND P2, PT, R18.reuse, RZ, PT ;  /* 0x000000ff1200720c */ /* 0x040fe40003f45270 */
[----:B------:R-:W-:Y:S02]  /*0d60*/  ISETP.NE.AND P1, PT, R18, RZ, PT ;  /* 0x000000ff1200720c */ /* 0x000fe40003f25270 */
[----:B------:R-:W-:Y:S01]  /*0d70*/  LOP3.LUT R15, R13, 0x7fffff, RZ, 0xc0, !PT ;  /* 0x007fffff0d0f7812 */ /* 0x000fe200078ec0ff */
[CCC-:B------:R-:W-:Y:S01]  /*0d80*/  FFMA.RP R13, R4.reuse, R20.reuse, R17.reuse ;  /* 0x00000014040d7223 */ /* 0x1c0fe20000008011 */
[----:B------:R-:W-:Y:S01]  /*0d90*/  FFMA.RM R4, R4, R20, R17 ;  /* 0x0000001404047223 */ /* 0x000fe20000004011 */
[----:B------:R-:W-:Y:S02]  /*0da0*/  IADD3 R17, PT, PT, -R18, RZ, RZ ;  /* 0x000000ff12117210 */ /* 0x000fe40007ffe1ff */
[----:B------:R-:W-:-:S02]  /*0db0*/  LOP3.LUT R15, R15, 0x800000, RZ, 0xfc, !PT ;  /* 0x008000000f0f7812 */ /* 0x000fc400078efcff */
[----:B------:R-:W-:Y:S02]  /*0dc0*/  FSETP.NEU.FTZ.AND P0, PT, R13, R4, PT ;  /* 0x000000040d00720b */ /* 0x000fe40003f1d000 */
[----:B------:R-:W-:Y:S02]  /*0dd0*/  SHF.L.U32 R16, R15, R16, RZ ;  /* 0x000000100f107219 */ /* 0x000fe400000006ff */
[----:B------:R-:W-:Y:S02]  /*0de0*/  SEL R4, R17, RZ, P2 ;  /* 0x000000ff11047207 */ /* 0x000fe40001000000 */
[----:B------:R-:W-:Y:S02]  /*0df0*/  ISETP.NE.AND P1, PT, R16, RZ, P1 ;  /* 0x000000ff1000720c */ /* 0x000fe40000f25270 */
[----:B------:R-:W-:Y:S02]  /*0e00*/  SHF.R.U32.HI R4, RZ, R4, R15 ;  /* 0x00000004ff047219 */ /* 0x000fe4000001160f */
[----:B------:R-:W-:-:S02]  /*0e10*/  PLOP3.LUT P0, PT, P0, P1, PT, 0xf8, 0x8f ;  /* 0x00000000008f781c */ /* 0x000fc40000703f70 */
[----:B------:R-:W-:Y:S02]  /*0e20*/  SHF.R.U32.HI R16, RZ, 0x1, R4 ;  /* 0x00000001ff107819 */ /* 0x000fe40000011604 */
[----:B------:R-:W-:-:S04]  /*0e30*/  SEL R13, RZ, 0x1, !P0 ;  /* 0x00000001ff0d7807 */ /* 0x000fc80004000000 */
[----:B------:R-:W-:-:S04]  /*0e40*/  LOP3.LUT R13, R13, 0x1, R16, 0xf8, !PT ;  /* 0x000000010d0d7812 */ /* 0x000fc800078ef810 */
[----:B------:R-:W-:-:S05]  /*0e50*/  LOP3.LUT R13, R13, R4, RZ, 0xc0, !PT ;  /* 0x000000040d0d7212 */ /* 0x000fca00078ec0ff */
[----:B------:R-:W-:-:S05]  /*0e60*/  IMAD.IADD R16, R16, 0x1, R13 ;  /* 0x0000000110107824 */ /* 0x000fca00078e020d */
[----:B------:R-:W-:Y:S01]  /*0e70*/  LOP3.LUT R3, R16, R3, RZ, 0xfc, !PT ;  /* 0x0000000310037212 */ /* 0x000fe200078efcff */
[----:B------:R-:W-:Y:S06]  /*0e80*/  BRA `(.L_x_19) ;  /* 0x0000000000107947 */ /* 0x000fec0003800000 */
.L_x_18:
[----:B------:R-:W-:-:S04]  /*0e90*/  LOP3.LUT R3, R3, 0x80000000, RZ, 0xc0, !PT ;  /* 0x8000000003037812 */ /* 0x000fc800078ec0ff */
[----:B------:R-:W-:Y:S01]  /*0ea0*/  LOP3.LUT R3, R3, 0x7f800000, RZ, 0xfc, !PT ;  /* 0x7f80000003037812 */ /* 0x000fe200078efcff */
[----:B------:R-:W-:Y:S06]  /*0eb0*/  BRA `(.L_x_19) ;  /* 0x0000000000047947 */ /* 0x000fec0003800000 */
.L_x_17:
[----:B------:R-:W-:-:S07]  /*0ec0*/  IMAD R3, R16, 0x800000, R3 ;  /* 0x0080000010037824 */ /* 0x000fce00078e0203 */
.L_x_19:
[----:B------:R-:W-:Y:S05]  /*0ed0*/  BSYNC.RECONVERGENT B2 ;  /* 0x0000000000027941 */ /* 0x000fea0003800200 */
.L_x_16:
[----:B------:R-:W-:Y:S05]  /*0ee0*/  BRA `(.L_x_20) ;  /* 0x0000000000207947 */ /* 0x000fea0003800000 */
.L_x_15:
[----:B------:R-:W-:-:S04]  /*0ef0*/  LOP3.LUT R3, R4, 0x80000000, R3, 0x48, !PT ;  /* 0x8000000004037812 */ /* 0x000fc800078e4803 */
[----:B------:R-:W-:Y:S01]  /*0f00*/  LOP3.LUT R3, R3, 0x7f800000, RZ, 0xfc, !PT ;  /* 0x7f80000003037812 */ /* 0x000fe200078efcff */
[----:B------:R-:W-:Y:S06]  /*0f10*/  BRA `(.L_x_20) ;  /* 0x0000000000147947 */ /* 0x000fec0003800000 */
.L_x_14:
[----:B------:R-:W-:Y:S01]  /*0f20*/  LOP3.LUT R3, R4, 0x80000000, R3, 0x48, !PT ;  /* 0x8000000004037812 */ /* 0x000fe200078e4803 */
[----:B------:R-:W-:Y:S06]  /*0f30*/  BRA `(.L_x_20) ;  /* 0x00000000000c7947 */ /* 0x000fec0003800000 */
.L_x_13:
[----:B------:R-:W0:Y:S01]  /*0f40*/  MUFU.RSQ R3, -QNAN ;  /* 0xffc0000000037908 */ /* 0x000e220000001400 */
[----:B------:R-:W-:Y:S05]  /*0f50*/  BRA `(.L_x_20) ;  /* 0x0000000000047947 */ /* 0x000fea0003800000 */
.L_x_12:
[----:B------:R-:W-:-:S07]  /*0f60*/  FADD.FTZ R3, R3, R4 ;  /* 0x0000000403037221 */ /* 0x000fce0000010000 */
.L_x_20:
[----:B------:R-:W-:Y:S05]  /*0f70*/  BSYNC.RECONVERGENT B1 ;  /* 0x0000000000017941 */ /* 0x000fea0003800200 */
.L_x_10:
[----:B------:R-:W-:Y:S01]  /*0f80*/  IMAD.MOV.U32 R15, RZ, RZ, 0x0 ;  /* 0x00000000ff0f7424 */ /* 0x000fe200078e00ff */
[----:B0-----:R-:W-:-:S03]  /*0f90*/  MOV R4, R3 ;  /* 0x0000000300047202 */ /* 0x001fc60000000f00 */
[----:B------:R-:W-:Y:S05]  /*0fa0*/  RET.REL.NODEC R14 `(_Z22velvet_complete_kernelPfS_S_PKffffffffxbfbfb) ;  /* 0xfffffff00e147950 */ /* 0x000fea0003c3ffff */
.L_x_21:
[----:B------:R-:W-:-:S00]  /*0fb0*/  BRA `(.L_x_21) ;  /* 0xfffffffc00fc7947 */ /* 0x000fc0000383ffff */
[----:B------:R-:W-:-:S00]  /*0fc0*/  NOP ;  /* 0x0000000000007918 */ /* 0x000fc00000000000 */
        /* <DEDUP_REMOVED lines=11> */
.L_x_23:


//--------------------- .nv.shared.reserved.0     --------------------------
	.section	.nv.shared.reserved.0,"aw",@nobits
	.weak		__nv_reservedSMEM_offset_0_alias
	.size		__nv_reservedSMEM_offset_0_alias, 0, 64
	.other		__nv_reservedSMEM_offset_0_alias,@"STO_CUDA_RESERVED_SHARED STV_DEFAULT"
__nv_reservedSMEM_offset_0_alias:
	.zero		0
	.zero		64


//--------------------- .nv.constant0._Z22velvet_complete_kernelPfS_S_PKffffffffxbfbfb --------------------------
	.section	.nv.constant0._Z22velvet_complete_kernelPfS_S_PKffffffffxbfbfb,"a",@progbits
	.sectionflags	@""
	.align	4
.nv.constant0._Z22velvet_complete_kernelPfS_S_PKffffffffxbfbfb:
	.zero		985


//--------------------- SYMBOLS --------------------------

	.type		.nv.reservedSmem.offset0,@object
	.size		.nv.reservedSmem.offset0,0x4
